//
// Generated by NVIDIA NVVM Compiler
//
// Compiler Build ID: CL-36424714
// Cuda compilation tools, release 13.0, V13.0.88
// Based on NVVM 20.0.0
//

.version 9.0
.target sm_100
.address_size 64

	// .globl	_Z15parallel_insertPlS_
.extern .func  (.param .b32 func_retval0) vprintf
(
	.param .b64 vprintf_param_0,
	.param .b64 vprintf_param_1
)
;
.global .align 1 .b8 $str[32] = {78, 111, 32, 77, 111, 114, 101, 32, 83, 112, 97, 99, 101, 32, 102, 111, 114, 32, 100, 97, 116, 97, 32, 45, 32, 37, 108, 105, 32, 33, 10};
.global .align 1 .b8 $str$1[20] = {78, 111, 32, 68, 97, 116, 97, 32, 116, 111, 32, 68, 101, 108, 101, 116, 101, 33, 10};

.visible .entry _Z15parallel_insertPlS_(
	.param .u64 .ptr .align 1 _Z15parallel_insertPlS__param_0,
	.param .u64 .ptr .align 1 _Z15parallel_insertPlS__param_1
)
{
	.local .align 8 .b8 	__local_depot0[8];
	.reg .b64 	%SP;
	.reg .b64 	%SPL;
	.reg .pred 	%p<3>;
	.reg .b32 	%r<6>;
	.reg .b64 	%rd<24>;

	mov.u64 	%SPL, __local_depot0;
	cvta.local.u64 	%SP, %SPL;
	ld.param.u64 	%rd7, [_Z15parallel_insertPlS__param_0];
	ld.param.u64 	%rd8, [_Z15parallel_insertPlS__param_1];
	cvta.to.global.u64 	%rd1, %rd8;
	cvta.to.global.u64 	%rd9, %rd7;
	mov.u32 	%r1, %ctaid.x;
	mov.u32 	%r2, %tid.x;
	mad.lo.s32 	%r3, %r1, 1000, %r2;
	mul.wide.u32 	%rd10, %r3, 8;
	add.s64 	%rd11, %rd9, %rd10;
	ld.global.u64 	%rd2, [%rd11];
	mul.lo.s64 	%rd12, %rd2, %rd2;
	shr.u64 	%rd13, %rd12, 5;
	mul.hi.u64 	%rd14, %rd13, 755578637259143235;
	shr.u64 	%rd15, %rd14, 7;
	mul.lo.s64 	%rd16, %rd15, 100000;
	sub.s64 	%rd23, %rd12, %rd16;
$L__BB0_1:
	shl.b64 	%rd17, %rd23, 3;
	add.s64 	%rd5, %rd1, %rd17;
	ld.global.u64 	%rd18, [%rd5];
	setp.eq.s64 	%p1, %rd18, 0;
	@%p1 bra 	$L__BB0_4;
	add.s64 	%rd6, %rd23, 1;
	setp.lt.u64 	%p2, %rd23, 99999;
	mov.u64 	%rd23, %rd6;
	@%p2 bra 	$L__BB0_1;
	add.u64 	%rd19, %SP, 0;
	add.u64 	%rd20, %SPL, 0;
	st.local.u64 	[%rd20], %rd2;
	mov.u64 	%rd21, $str;
	cvta.global.u64 	%rd22, %rd21;
	{ // callseq 0, 0
	.param .b64 param0;
	st.param.b64 	[param0], %rd22;
	.param .b64 param1;
	st.param.b64 	[param1], %rd19;
	.param .b32 retval0;
	call.uni (retval0), 
	vprintf, 
	(
	param0, 
	param1
	);
	ld.param.b32 	%r4, [retval0];
	} // callseq 0
	bra.uni 	$L__BB0_5;
$L__BB0_4:
	st.global.u64 	[%rd5], %rd2;
$L__BB0_5:
	ret;

}
	// .globl	_Z15parallel_deletePlS_
.visible .entry _Z15parallel_deletePlS_(
	.param .u64 .ptr .align 1 _Z15parallel_deletePlS__param_0,
	.param .u64 .ptr .align 1 _Z15parallel_deletePlS__param_1
)
{
	.reg .pred 	%p<3>;
	.reg .b32 	%r<6>;
	.reg .b64 	%rd<24>;

	ld.param.u64 	%rd8, [_Z15parallel_deletePlS__param_0];
	ld.param.u64 	%rd9, [_Z15parallel_deletePlS__param_1];
	cvta.to.global.u64 	%rd10, %rd9;
	cvta.to.global.u64 	%rd11, %rd8;
	mov.u32 	%r1, %ctaid.x;
	mov.u32 	%r2, %tid.x;
	mad.lo.s32 	%r3, %r1, 1000, %r2;
	mul.wide.u32 	%rd12, %r3, 8;
	add.s64 	%rd1, %rd11, %rd12;
	ld.global.u64 	%rd22, [%rd1];
	mul.lo.s64 	%rd13, %rd22, %rd22;
	mul.hi.u64 	%rd14, %rd13, 3022314549036572937;
	shr.u64 	%rd15, %rd14, 14;
	mul.lo.s64 	%rd16, %rd15, 100000;
	sub.s64 	%rd17, %rd13, %rd16;
	shl.b64 	%rd18, %rd17, 3;
	add.s64 	%rd3, %rd10, %rd18;
	ld.global.u64 	%rd23, [%rd3];
	setp.eq.s64 	%p1, %rd23, 0;
	@%p1 bra 	$L__BB1_3;
$L__BB1_1:
	setp.ne.s64 	%p2, %rd23, %rd22;
	@%p2 bra 	$L__BB1_1;
	mov.b64 	%rd23, -9223372036854775808;
	st.global.u64 	[%rd3], %rd23;
	ld.global.u64 	%rd22, [%rd1];
	bra.uni 	$L__BB1_1;
$L__BB1_3:
	mov.u64 	%rd20, $str$1;
	cvta.global.u64 	%rd21, %rd20;
	{ // callseq 1, 0
	.param .b64 param0;
	st.param.b64 	[param0], %rd21;
	.param .b64 param1;
	st.param.b64 	[param1], 0;
	.param .b32 retval0;
	call.uni (retval0), 
	vprintf, 
	(
	param0, 
	param1
	);
	ld.param.b32 	%r4, [retval0];
	} // callseq 1
	ret;

}


// ===== COMPILED SASS (sm_100) =====

	.target	sm_100

	.elftype	@"ET_EXEC"


//--------------------- .note.nv.tkinfo           --------------------------
	.section	.note.nv.tkinfo,"",@"SHT_NOTE"
	.sectionflags	@"SHF_NOTE_NV_TKINFO"
	.tkinfo
        /*0018*/ 	.word	0x00000002
        /*0030*/ 	.string	""
        /*0030*/ 	.string	"ptxas"
        /*0030*/ 	.string	"Cuda compilation tools, release 13.0, V13.0.88"
        /*0030*/ 	.string	"Build cuda_13.0.r13.0/compiler.36424714_0"
        /*0030*/ 	.string	"-arch sm_100 -m 64 "



//--------------------- .note.nv.cuinfo           --------------------------
	.section	.note.nv.cuinfo,"",@"SHT_NOTE"
	.sectionflags	@"SHF_NOTE_NV_CUINFO"
        /*0018*/ 	.short	0x0002
        /*001a*/ 	.short	0x0064
        /*001c*/ 	.short	0x0082
	.zero		2


//--------------------- .nv.info                  --------------------------
	.section	.nv.info,"",@"SHT_CUDA_INFO"
	.align	4


	//----- nvinfo : EIATTR_REGCOUNT
	.align		4
        /*0000*/ 	.byte	0x04, 0x2f
        /*0002*/ 	.short	(.L_3 - .L_2)
	.align		4
.L_2:
        /*0004*/ 	.word	index@(_Z15parallel_insertPlS_)
        /*0008*/ 	.word	0x00000018


	//----- nvinfo : EIATTR_FRAME_SIZE
	.align		4
.L_3:
        /*000c*/ 	.byte	0x04, 0x11
        /*000e*/ 	.short	(.L_5 - .L_4)
	.align		4
.L_4:
        /*0010*/ 	.word	index@(_Z15parallel_insertPlS_)
        /*0014*/ 	.word	0x00000008


	//----- nvinfo : EIATTR_REGCOUNT
	.align		4
.L_5:
        /*0018*/ 	.byte	0x04, 0x2f
        /*001a*/ 	.short	(.L_7 - .L_6)
	.align		4
.L_6:
        /*001c*/ 	.word	index@(_Z15parallel_deletePlS_)
        /*0020*/ 	.word	0x00000018


	//----- nvinfo : EIATTR_FRAME_SIZE
	.align		4
.L_7:
        /*0024*/ 	.byte	0x04, 0x11
        /*0026*/ 	.short	(.L_9 - .L_8)
	.align		4
.L_8:
        /*0028*/ 	.word	index@(_Z15parallel_deletePlS_)
        /*002c*/ 	.word	0x00000000


	//----- nvinfo : EIATTR_MIN_STACK_SIZE
	.align		4
.L_9:
        /*0030*/ 	.byte	0x04, 0x12
        /*0032*/ 	.short	(.L_11 - .L_10)
	.align		4
.L_10:
        /*0034*/ 	.word	index@(_Z15parallel_deletePlS_)
        /*0038*/ 	.word	0x00000000


	//----- nvinfo : EIATTR_MIN_STACK_SIZE
	.align		4
.L_11:
        /*003c*/ 	.byte	0x04, 0x12
        /*003e*/ 	.short	(.L_13 - .L_12)
	.align		4
.L_12:
        /*0040*/ 	.word	index@(_Z15parallel_insertPlS_)
        /*0044*/ 	.word	0x00000008
.L_13:


//--------------------- .nv.compat                --------------------------
	.section	.nv.compat,"",@"SHT_CUDA_COMPAT_INFO"
	.align	4
        /*0000*/ 	.byte	0x02, 0x09, 0x00, 0x00, 0x02, 0x02, 0x01, 0x00, 0x02, 0x05, 0x05, 0x00, 0x03, 0x07, 0x01, 0x01
        /*0010*/ 	.byte	0x02, 0x03, 0x00, 0x00, 0x02, 0x06, 0x01, 0x00, 0x04, 0x0b, 0x08, 0x00, 0x09, 0x00, 0x00, 0x00
        /*0020*/ 	.byte	0x00, 0x00, 0x00, 0x00


//--------------------- .nv.info._Z15parallel_deletePlS_ --------------------------
	.section	.nv.info._Z15parallel_deletePlS_,"",@"SHT_CUDA_INFO"
	.sectionflags	@""
	.align	4


	//----- nvinfo : EIATTR_CUDA_API_VERSION
	.align		4
        /*0000*/ 	.byte	0x04, 0x37
        /*0002*/ 	.short	(.L_15 - .L_14)
.L_14:
        /*0004*/ 	.word	0x00000082


	//----- nvinfo : EIATTR_KPARAM_INFO
	.align		4
.L_15:
        /*0008*/ 	.byte	0x04, 0x17
        /*000a*/ 	.short	(.L_17 - .L_16)
.L_16:
        /*000c*/ 	.word	0x00000000
        /*0010*/ 	.short	0x0001
        /*0012*/ 	.short	0x0008
        /*0014*/ 	.byte	0x00, 0xf5, 0x21, 0x00


	//----- nvinfo : EIATTR_KPARAM_INFO
	.align		4
.L_17:
        /*0018*/ 	.byte	0x04, 0x17
        /*001a*/ 	.short	(.L_19 - .L_18)
.L_18:
        /*001c*/ 	.word	0x00000000
        /*0020*/ 	.short	0x0000
        /*0022*/ 	.short	0x0000
        /*0024*/ 	.byte	0x00, 0xf5, 0x21, 0x00


	//----- nvinfo : EIATTR_SPARSE_MMA_MASK
	.align		4
.L_19:
        /*0028*/ 	.byte	0x03, 0x50
        /*002a*/ 	.short	0x0000


	//----- nvinfo : EIATTR_MAXREG_COUNT
	.align		4
        /*002c*/ 	.byte	0x03, 0x1b
        /*002e*/ 	.short	0x00ff


	//----- nvinfo : EIATTR_EXTERNS
	.align		4
        /*0030*/ 	.byte	0x04, 0x0f
        /*0032*/ 	.short	(.L_21 - .L_20)


	//   ....[0]....
	.align		4
.L_20:
        /*0034*/ 	.word	index@(vprintf)


	//----- nvinfo : EIATTR_MERCURY_ISA_VERSION
	.align		4
.L_21:
        /*0038*/ 	.byte	0x03, 0x5f
        /*003a*/ 	.short	0x0101


	//----- nvinfo : EIATTR_VRC_CTA_INIT_COUNT
	.align		4
        /*003c*/ 	.byte	0x02, 0x4a
	.zero		1
	.zero		1


	//----- nvinfo : EIATTR_SYSCALL_OFFSETS
	.align		4
        /*0040*/ 	.byte	0x04, 0x46
        /*0042*/ 	.short	(.L_23 - .L_22)


	//   ....[0]....
.L_22:
        /*0044*/ 	.word	0x000002a0


	//----- nvinfo : EIATTR_EXIT_INSTR_OFFSETS
	.align		4
.L_23:
        /*0048*/ 	.byte	0x04, 0x1c
        /*004a*/ 	.short	(.L_25 - .L_24)


	//   ....[0]....
.L_24:
        /*004c*/ 	.word	0x000002b0


	//----- nvinfo : EIATTR_CRS_STACK_SIZE
	.align		4
.L_25:
        /*0050*/ 	.byte	0x04, 0x1e
        /*0052*/ 	.short	(.L_27 - .L_26)
.L_26:
        /*0054*/ 	.word	0x00000000


	//----- nvinfo : EIATTR_CBANK_PARAM_SIZE
	.align		4
.L_27:
        /*0058*/ 	.byte	0x03, 0x19
        /*005a*/ 	.short	0x0010


	//----- nvinfo : EIATTR_PARAM_CBANK
	.align		4
        /*005c*/ 	.byte	0x04, 0x0a
        /*005e*/ 	.short	(.L_29 - .L_28)
	.align		4
.L_28:
        /*0060*/ 	.word	index@(.nv.constant0._Z15parallel_deletePlS_)
        /*0064*/ 	.short	0x0380
        /*0066*/ 	.short	0x0010


	//----- nvinfo : EIATTR_SW_WAR
	.align		4
.L_29:
        /*0068*/ 	.byte	0x04, 0x36
        /*006a*/ 	.short	(.L_31 - .L_30)
.L_30:
        /*006c*/ 	.word	0x00000008
.L_31:


//--------------------- .nv.info._Z15parallel_insertPlS_ --------------------------
	.section	.nv.info._Z15parallel_insertPlS_,"",@"SHT_CUDA_INFO"
	.sectionflags	@""
	.align	4


	//----- nvinfo : EIATTR_CUDA_API_VERSION
	.align		4
        /*0000*/ 	.byte	0x04, 0x37
        /*0002*/ 	.short	(.L_33 - .L_32)
.L_32:
        /*0004*/ 	.word	0x00000082


	//----- nvinfo : EIATTR_KPARAM_INFO
	.align		4
.L_33:
        /*0008*/ 	.byte	0x04, 0x17
        /*000a*/ 	.short	(.L_35 - .L_34)
.L_34:
        /*000c*/ 	.word	0x00000000
        /*0010*/ 	.short	0x0001
        /*0012*/ 	.short	0x0008
        /*0014*/ 	.byte	0x00, 0xf5, 0x21, 0x00


	//----- nvinfo : EIATTR_KPARAM_INFO
	.align		4
.L_35:
        /*0018*/ 	.byte	0x04, 0x17
        /*001a*/ 	.short	(.L_37 - .L_36)
.L_36:
        /*001c*/ 	.word	0x00000000
        /*0020*/ 	.short	0x0000
        /*0022*/ 	.short	0x0000
        /*0024*/ 	.byte	0x00, 0xf5, 0x21, 0x00


	//----- nvinfo : EIATTR_SPARSE_MMA_MASK
	.align		4
.L_37:
        /*0028*/ 	.byte	0x03, 0x50
        /*002a*/ 	.short	0x0000


	//----- nvinfo : EIATTR_MAXREG_COUNT
	.align		4
        /*002c*/ 	.byte	0x03, 0x1b
        /*002e*/ 	.short	0x00ff


	//----- nvinfo : EIATTR_EXTERNS
	.align		4
        /*0030*/ 	.byte	0x04, 0x0f
        /*0032*/ 	.short	(.L_39 - .L_38)


	//   ....[0]....
	.align		4
.L_38:
        /*0034*/ 	.word	index@(vprintf)


	//----- nvinfo : EIATTR_MERCURY_ISA_VERSION
	.align		4
.L_39:
        /*0038*/ 	.byte	0x03, 0x5f
        /*003a*/ 	.short	0x0101


	//----- nvinfo : EIATTR_VRC_CTA_INIT_COUNT
	.align		4
        /*003c*/ 	.byte	0x02, 0x4a
	.zero		1
	.zero		1


	//----- nvinfo : EIATTR_SYSCALL_OFFSETS
	.align		4
        /*0040*/ 	.byte	0x04, 0x46
        /*0042*/ 	.short	(.L_41 - .L_40)


	//   ....[0]....
.L_40:
        /*0044*/ 	.word	0x00000360


	//----- nvinfo : EIATTR_EXIT_INSTR_OFFSETS
	.align		4
.L_41:
        /*0048*/ 	.byte	0x04, 0x1c
        /*004a*/ 	.short	(.L_43 - .L_42)


	//   ....[0]....
.L_42:
        /*004c*/ 	.word	0x00000370


	//   ....[1]....
        /*0050*/ 	.word	0x00000390


	//----- nvinfo : EIATTR_CRS_STACK_SIZE
	.align		4
.L_43:
        /*0054*/ 	.byte	0x04, 0x1e
        /*0056*/ 	.short	(.L_45 - .L_44)
.L_44:
        /*0058*/ 	.word	0x00000000


	//----- nvinfo : EIATTR_CBANK_PARAM_SIZE
	.align		4
.L_45:
        /*005c*/ 	.byte	0x03, 0x19
        /*005e*/ 	.short	0x0010


	//----- nvinfo : EIATTR_PARAM_CBANK
	.align		4
        /*0060*/ 	.byte	0x04, 0x0a
        /*0062*/ 	.short	(.L_47 - .L_46)
	.align		4
.L_46:
        /*0064*/ 	.word	index@(.nv.constant0._Z15parallel_insertPlS_)
        /*0068*/ 	.short	0x0380
        /*006a*/ 	.short	0x0010


	//----- nvinfo : EIATTR_SW_WAR
	.align		4
.L_47:
        /*006c*/ 	.byte	0x04, 0x36
        /*006e*/ 	.short	(.L_49 - .L_48)
.L_48:
        /*0070*/ 	.word	0x00000008
.L_49:


//--------------------- .nv.callgraph             --------------------------
	.section	.nv.callgraph,"",@"SHT_CUDA_CALLGRAPH"
	.align	4
	.sectionentsize	8
	.align		4
        /*0000*/ 	.word	0x00000000
	.align		4
        /*0004*/ 	.word	0xffffffff
	.align		4
        /*0008*/ 	.word	index@(_Z15parallel_deletePlS_)
	.align		4
        /*000c*/ 	.word	index@(vprintf)
	.align		4
        /*0010*/ 	.word	index@(_Z15parallel_insertPlS_)
	.align		4
        /*0014*/ 	.word	index@(vprintf)
	.align		4
        /*0018*/ 	.word	0x00000000
	.align		4
        /*001c*/ 	.word	0xfffffffe
	.align		4
        /*0020*/ 	.word	0x00000000
	.align		4
        /*0024*/ 	.word	0xfffffffd
	.align		4
        /*0028*/ 	.word	0x00000000
	.align		4
        /*002c*/ 	.word	0xfffffffc


//--------------------- .nv.constant4             --------------------------
	.section	.nv.constant4,"a",@progbits
	.align	8
	.align		8
.nv.constant4:
        /*0000*/ 	.dword	vprintf
	.align		8
        /*0008*/ 	.dword	$str
	.align		8
        /*0010*/ 	.dword	$str$1


//--------------------- .text._Z15parallel_deletePlS_ --------------------------
	.section	.text._Z15parallel_deletePlS_,"ax",@progbits
	.align	128
        .global         _Z15parallel_deletePlS_
        .type           _Z15parallel_deletePlS_,@function
        .size           _Z15parallel_deletePlS_,(.L_x_9 - _Z15parallel_deletePlS_)
        .other          _Z15parallel_deletePlS_,@"STO_CUDA_ENTRY STV_DEFAULT"
_Z15parallel_deletePlS_:
.text._Z15parallel_deletePlS_:
[----:B------:R-:W0:Y:S01]  /*0000*/  LDC R1, c[0x0][0x37c] ;  /* 0x0000df00ff017b82 */ /* 0x000e220000000800 */
[----:B------:R-:W1:Y:S07]  /*0010*/  S2R R5, SR_CTAID.X ;  /* 0x0000000000057919 */ /* 0x000e6e0000002500 */
[----:B------:R-:W2:Y:S01]  /*0020*/  LDC.64 R2, c[0x0][0x380] ;  /* 0x0000e000ff027b82 */ /* 0x000ea20000000a00 */
[----:B------:R-:W3:Y:S01]  /*0030*/  LDCU.64 UR36, c[0x0][0x358] ;  /* 0x00006b00ff2477ac */ /* 0x000ee20008000a00 */
[----:B------:R-:W1:Y:S01]  /*0040*/  S2R R0, SR_TID.X ;  /* 0x0000000000007919 */ /* 0x000e620000002100 */
[----:B------:R-:W4:Y:S01]  /*0050*/  LDCU.64 UR4, c[0x0][0x388] ;  /* 0x00007100ff0477ac */ /* 0x000f220008000a00 */
[----:B-1----:R-:W-:-:S04]  /*0060*/  IMAD R5, R5, 0x3e8, R0 ;  /* 0x000003e805057824 */ /* 0x002fc800078e0200 */
[----:B--2---:R-:W-:-:S06]  /*0070*/  IMAD.WIDE.U32 R2, R5, 0x8, R2 ;  /* 0x0000000805027825 */ /* 0x004fcc00078e0002 */
[----:B---3--:R-:W2:Y:S02]  /*0080*/  LDG.E.64 R2, desc[UR36][R2.64] ;  /* 0x0000002402027981 */ /* 0x008ea4000c1e1b00 */
[-C--:B--2---:R-:W-:Y:S02]  /*0090*/  IMAD R7, R3, R2.reuse, RZ ;  /* 0x0000000203077224 */ /* 0x084fe400078e02ff */
[----:B------:R-:W-:-:S04]  /*00a0*/  IMAD.WIDE.U32 R4, R2, R2, RZ ;  /* 0x0000000202047225 */ /* 0x000fc800078e00ff */
[----:B------:R-:W-:-:S05]  /*00b0*/  IMAD R7, R2, R3, R7 ;  /* 0x0000000302077224 */ /* 0x000fca00078e0207 */
[----:B------:R-:W-:-:S05]  /*00c0*/  IADD3 R5, PT, PT, R5, R7, RZ ;  /* 0x0000000705057210 */ /* 0x000fca0007ffe0ff */
[----:B------:R-:W-:-:S04]  /*00d0*/  IMAD.WIDE.U32 R6, R5, -0x392e1ef7, RZ ;  /* 0xc6d1e10905067825 */ /* 0x000fc800078e00ff */
[----:B------:R-:W-:-:S04]  /*00e0*/  IMAD.WIDE.U32 R8, P0, R4, 0x29f16b11, R6 ;  /* 0x29f16b1104087825 */ /* 0x000fc80007800006 */
[----:B------:R-:W-:Y:S01]  /*00f0*/  IMAD.WIDE.U32 R6, R4, -0x392e1ef7, RZ ;  /* 0xc6d1e10904067825 */ /* 0x000fe200078e00ff */
[----:B------:R-:W-:-:S03]  /*0100*/  IADD3.X R11, PT, PT, RZ, RZ, RZ, P0, !PT ;  /* 0x000000ffff0b7210 */ /* 0x000fc600007fe4ff */
[----:B------:R-:W-:Y:S01]  /*0110*/  IMAD.MOV.U32 R10, RZ, RZ, R9 ;  /* 0x000000ffff0a7224 */ /* 0x000fe200078e0009 */
[----:B------:R-:W-:-:S05]  /*0120*/  IADD3 RZ, P0, PT, R7, R8, RZ ;  /* 0x0000000807ff7210 */ /* 0x000fca0007f1e0ff */
[----:B------:R-:W-:-:S05]  /*0130*/  IMAD.WIDE.U32.X R2, R5, 0x29f16b11, R10, P0 ;  /* 0x29f16b1105027825 */ /* 0x000fca00000e040a */
[--C-:B------:R-:W-:Y:S02]  /*0140*/  SHF.R.U64 R7, R2, 0xe, R3.reuse ;  /* 0x0000000e02077819 */ /* 0x100fe40000001203 */
[----:B------:R-:W-:-:S03]  /*0150*/  SHF.R.U32.HI R2, RZ, 0xe, R3 ;  /* 0x0000000eff027819 */ /* 0x000fc60000011603 */
[----:B------:R-:W-:-:S04]  /*0160*/  IMAD.WIDE.U32 R4, R7, -0x186a0, R4 ;  /* 0xfffe796007047825 */ /* 0x000fc800078e0004 */
[----:B------:R-:W-:-:S05]  /*0170*/  IMAD R2, R2, -0x186a0, RZ ;  /* 0xfffe796002027824 */ /* 0x000fca00078e02ff */
[----:B------:R-:W-:Y:S02]  /*0180*/  IADD3 R3, PT, PT, R5, -R7, R2 ;  /* 0x8000000705037210 */ /* 0x000fe40007ffe002 */
[----:B----4-:R-:W-:-:S04]  /*0190*/  LEA R2, P0, R4, UR4, 0x3 ;  /* 0x0000000404027c11 */ /* 0x010fc8000f8018ff */
[----:B------:R-:W-:-:S05]  /*01a0*/  LEA.HI.X R3, R4, UR5, R3, 0x3, P0 ;  /* 0x0000000504037c11 */ /* 0x000fca00080f1c03 */
[----:B------:R-:W2:Y:S01]  /*01b0*/  LDG.E.64 R4, desc[UR36][R2.64] ;  /* 0x0000002402047981 */ /* 0x000ea2000c1e1b00 */
[----:B------:R-:W-:Y:S02]  /*01c0*/  MOV R0, 0x0 ;  /* 0x0000000000007802 */ /* 0x000fe40000000f00 */
[----:B--2---:R-:W-:-:S04]  /*01d0*/  ISETP.NE.U32.AND P0, PT, R4, RZ, PT ;  /* 0x000000ff0400720c */ /* 0x004fc80003f05070 */
[----:B------:R-:W-:-:S13]  /*01e0*/  ISETP.NE.AND.EX P0, PT, R5, RZ, PT, P0 ;  /* 0x000000ff0500720c */ /* 0x000fda0003f05300 */
[----:B0-----:R-:W-:Y:S05]  /*01f0*/  @!P0 BRA `(.L_x_0) ;  /* 0x0000000000108947 */ /* 0x001fea0003800000 */
[----:B------:R-:W-:Y:S02]  /*0200*/  HFMA2 R4, -RZ, RZ, 0, 0 ;  /* 0x00000000ff047431 */ /* 0x000fe400000001ff */
[----:B------:R-:W-:-:S07]  /*0210*/  IMAD.MOV.U32 R5, RZ, RZ, -0x80000000 ;  /* 0x80000000ff057424 */ /* 0x000fce00078e00ff */
.L_x_1:
[----:B0-----:R0:W-:Y:S01]  /*0220*/  STG.E.64 desc[UR36][R2.64], R4 ;  /* 0x0000000402007986 */ /* 0x0011e2000c101b24 */
[----:B------:R-:W-:Y:S05]  /*0230*/  BRA `(.L_x_1) ;  /* 0xfffffffc00f87947 */ /* 0x000fea000383ffff */
.L_x_0:
[----:B------:R0:W1:Y:S01]  /*0240*/  LDC.64 R2, c[0x4][R0] ;  /* 0x0100000000027b82 */ /* 0x0000620000000a00 */
[----:B------:R-:W2:Y:S01]  /*0250*/  LDCU.64 UR4, c[0x4][0x10] ;  /* 0x01000200ff0477ac */ /* 0x000ea20008000a00 */
[----:B------:R-:W-:Y:S02]  /*0260*/  CS2R R6, SRZ ;  /* 0x0000000000067805 */ /* 0x000fe4000001ff00 */
[----:B--2---:R-:W-:Y:S01]  /*0270*/  MOV R4, UR4 ;  /* 0x0000000400047c02 */ /* 0x004fe20008000f00 */
[----:B0-----:R-:W-:-:S07]  /*0280*/  IMAD.U32 R5, RZ, RZ, UR5 ;  /* 0x00000005ff057e24 */ /* 0x001fce000f8e00ff */
[----:B------:R-:W-:-:S07]  /*0290*/  LEPC R20, `(.L_x_2) ;  /* 0x000000001014794e */ /* 0x000fce0000000000 */
[----:B-1----:R-:W-:Y:S05]  /*02a0*/  CALL.ABS.NOINC R2 ;  /* 0x0000000002007343 */ /* 0x002fea0003c00000 */
.L_x_2:
[----:B------:R-:W-:Y:S05]  /*02b0*/  EXIT ;  /* 0x000000000000794d */ /* 0x000fea0003800000 */
.L_x_3:
[----:B------:R-:W-:-:S00]  /*02c0*/  BRA `(.L_x_3) ;  /* 0xfffffffc00fc7947 */ /* 0x000fc0000383ffff */
[----:B------:R-:W-:-:S00]  /*02d0*/  NOP ;  /* 0x0000000000007918 */ /* 0x000fc00000000000 */
        /* <DEDUP_REMOVED lines=10> */
.L_x_9:


//--------------------- .text._Z15parallel_insertPlS_ --------------------------
	.section	.text._Z15parallel_insertPlS_,"ax",@progbits
	.align	128
        .global         _Z15parallel_insertPlS_
        .type           _Z15parallel_insertPlS_,@function
        .size           _Z15parallel_insertPlS_,(.L_x_10 - _Z15parallel_insertPlS_)
        .other          _Z15parallel_insertPlS_,@"STO_CUDA_ENTRY STV_DEFAULT"
_Z15parallel_insertPlS_:
.text._Z15parallel_insertPlS_:
[----:B------:R-:W0:Y:S01]  /*0000*/  LDC R1, c[0x0][0x37c] ;  /* 0x0000df00ff017b82 */ /* 0x000e220000000800 */
[----:B------:R-:W1:Y:S07]  /*0010*/  S2R R5, SR_CTAID.X ;  /* 0x0000000000057919 */ /* 0x000e6e0000002500 */
[----:B------:R-:W2:Y:S01]  /*0020*/  LDC.64 R2, c[0x0][0x380] ;  /* 0x0000e000ff027b82 */ /* 0x000ea20000000a00 */
[----:B------:R-:W3:Y:S01]  /*0030*/  LDCU.64 UR36, c[0x0][0x358] ;  /* 0x00006b00ff2477ac */ /* 0x000ee20008000a00 */
[----:B0-----:R-:W-:Y:S01]  /*0040*/  VIADD R1, R1, 0xfffffff8 ;  /* 0xfffffff801017836 */ /* 0x001fe20000000000 */
[----:B------:R-:W1:Y:S01]  /*0050*/  S2R R0, SR_TID.X ;  /* 0x0000000000007919 */ /* 0x000e620000002100 */
[----:B------:R-:W0:Y:S01]  /*0060*/  LDCU UR4, c[0x0][0x2f8] ;  /* 0x00005f00ff0477ac */ /* 0x000e220008000800 */
[----:B------:R-:W4:Y:S01]  /*0070*/  LDCU UR5, c[0x0][0x2fc] ;  /* 0x00005f80ff0577ac */ /* 0x000f220008000800 */
[----:B------:R-:W0:Y:S01]  /*0080*/  LDCU.64 UR38, c[0x0][0x388] ;  /* 0x00007100ff2677ac */ /* 0x000e220008000a00 */
[----:B-1----:R-:W-:-:S04]  /*0090*/  IMAD R5, R5, 0x3e8, R0 ;  /* 0x000003e805057824 */ /* 0x002fc800078e0200 */
[----:B--2---:R-:W-:-:S06]  /*00a0*/  IMAD.WIDE.U32 R2, R5, 0x8, R2 ;  /* 0x0000000805027825 */ /* 0x004fcc00078e0002 */
[----:B---3--:R-:W2:Y:S01]  /*00b0*/  LDG.E.64 R2, desc[UR36][R2.64] ;  /* 0x0000002402027981 */ /* 0x008ea2000c1e1b00 */
[----:B------:R-:W-:Y:S01]  /*00c0*/  BSSY.RECONVERGENT B0, `(.L_x_4) ;  /* 0x0000022000007945 */ /* 0x000fe20003800200 */
[-C--:B--2---:R-:W-:Y:S02]  /*00d0*/  IMAD R7, R3, R2.reuse, RZ ;  /* 0x0000000203077224 */ /* 0x084fe400078e02ff */
[----:B------:R-:W-:-:S04]  /*00e0*/  IMAD.WIDE.U32 R4, R2, R2, RZ ;  /* 0x0000000202047225 */ /* 0x000fc800078e00ff */
[----:B------:R-:W-:-:S04]  /*00f0*/  IMAD R7, R2, R3, R7 ;  /* 0x0000000302077224 */ /* 0x000fc800078e0207 */
[----:B------:R-:W-:-:S05]  /*0100*/  IMAD.IADD R5, R5, 0x1, R7 ;  /* 0x0000000105057824 */ /* 0x000fca00078e0207 */
[--C-:B------:R-:W-:Y:S02]  /*0110*/  SHF.R.U32.HI R13, RZ, 0x5, R5.reuse ;  /* 0x00000005ff0d7819 */ /* 0x100fe40000011605 */
[----:B------:R-:W-:-:S03]  /*0120*/  SHF.R.U64 R11, R4, 0x5, R5 ;  /* 0x00000005040b7819 */ /* 0x000fc60000001205 */
[----:B------:R-:W-:-:S04]  /*0130*/  IMAD.WIDE.U32 R6, R13, 0x71b47843, RZ ;  /* 0x71b478430d067825 */ /* 0x000fc800078e00ff */
[----:B------:R-:W-:-:S04]  /*0140*/  IMAD.WIDE.U32 R8, P0, R11, 0xa7c5ac4, R6 ;  /* 0x0a7c5ac40b087825 */ /* 0x000fc80007800006 */
[----:B------:R-:W-:Y:S01]  /*0150*/  IMAD.WIDE.U32 R6, R11, 0x71b47843, RZ ;  /* 0x71b478430b067825 */ /* 0x000fe200078e00ff */
[----:B------:R-:W-:-:S03]  /*0160*/  IADD3.X R11, PT, PT, RZ, RZ, RZ, P0, !PT ;  /* 0x000000ffff0b7210 */ /* 0x000fc600007fe4ff */
[----:B------:R-:W-:Y:S01]  /*0170*/  IMAD.MOV.U32 R10, RZ, RZ, R9 ;  /* 0x000000ffff0a7224 */ /* 0x000fe200078e0009 */
[----:B------:R-:W-:-:S05]  /*0180*/  IADD3 RZ, P0, PT, R7, R8, RZ ;  /* 0x0000000807ff7210 */ /* 0x000fca0007f1e0ff */
[----:B------:R-:W-:-:S05]  /*0190*/  IMAD.WIDE.U32.X R6, R13, 0xa7c5ac4, R10, P0 ;  /* 0x0a7c5ac40d067825 */ /* 0x000fca00000e040a */
[--C-:B------:R-:W-:Y:S02]  /*01a0*/  SHF.R.U64 R9, R6, 0x7, R7.reuse ;  /* 0x0000000706097819 */ /* 0x100fe40000001207 */
[----:B------:R-:W-:-:S03]  /*01b0*/  SHF.R.U32.HI R6, RZ, 0x7, R7 ;  /* 0x00000007ff067819 */ /* 0x000fc60000011607 */
[----:B------:R-:W-:-:S04]  /*01c0*/  IMAD.WIDE.U32 R4, R9, -0x186a0, R4 ;  /* 0xfffe796009047825 */ /* 0x000fc800078e0004 */
[----:B------:R-:W-:Y:S01]  /*01d0*/  IMAD R0, R6, -0x186a0, RZ ;  /* 0xfffe796006007824 */ /* 0x000fe200078e02ff */
[----:B0-----:R-:W-:-:S04]  /*01e0*/  IADD3 R6, P0, PT, R1, UR4, RZ ;  /* 0x0000000401067c10 */ /* 0x001fc8000ff1e0ff */
[----:B------:R-:W-:Y:S01]  /*01f0*/  IADD3 R9, PT, PT, R5, -R9, R0 ;  /* 0x8000000905097210 */ /* 0x000fe20007ffe000 */
[----:B------:R-:W-:Y:S01]  /*0200*/  IMAD.MOV.U32 R0, RZ, RZ, R4 ;  /* 0x000000ffff007224 */ /* 0x000fe200078e0004 */
[----:B----4-:R-:W-:-:S07]  /*0210*/  IADD3.X R7, PT, PT, RZ, UR5, RZ, P0, !PT ;  /* 0x00000005ff077c10 */ /* 0x010fce00087fe4ff */
.L_x_6:
[----:B------:R-:W-:-:S04]  /*0220*/  LEA R4, P0, R0, UR38, 0x3 ;  /* 0x0000002600047c11 */ /* 0x000fc8000f8018ff */
[----:B------:R-:W-:-:S05]  /*0230*/  LEA.HI.X R5, R0, UR39, R9, 0x3, P0 ;  /* 0x0000002700057c11 */ /* 0x000fca00080f1c09 */
[----:B------:R-:W2:Y:S02]  /*0240*/  LDG.E.64 R10, desc[UR36][R4.64] ;  /* 0x00000024040a7981 */ /* 0x000ea4000c1e1b00 */
[----:B--2---:R-:W-:-:S04]  /*0250*/  ISETP.NE.U32.AND P0, PT, R10, RZ, PT ;  /* 0x000000ff0a00720c */ /* 0x004fc80003f05070 */
[----:B------:R-:W-:-:S13]  /*0260*/  ISETP.NE.AND.EX P0, PT, R11, RZ, PT, P0 ;  /* 0x000000ff0b00720c */ /* 0x000fda0003f05300 */
[----:B------:R-:W-:Y:S05]  /*0270*/  @!P0 BRA `(.L_x_5) ;  /* 0x0000000000408947 */ /* 0x000fea0003800000 */
[C---:B------:R-:W-:Y:S02]  /*0280*/  ISETP.GE.U32.AND P0, PT, R0.reuse, 0x1869f, PT ;  /* 0x0001869f0000780c */ /* 0x040fe40003f06070 */
[----:B------:R-:W-:Y:S02]  /*0290*/  IADD3 R0, P1, PT, R0, 0x1, RZ ;  /* 0x0000000100007810 */ /* 0x000fe40007f3e0ff */
[----:B------:R-:W-:-:S03]  /*02a0*/  ISETP.GE.U32.AND.EX P0, PT, R9, RZ, PT, P0 ;  /* 0x000000ff0900720c */ /* 0x000fc60003f06100 */
[----:B------:R-:W-:-:S05]  /*02b0*/  IMAD.X R4, RZ, RZ, R9, P1 ;  /* 0x000000ffff047224 */ /* 0x000fca00008e0609 */
[----:B------:R-:W-:-:S05]  /*02c0*/  MOV R9, R4 ;  /* 0x0000000400097202 */ /* 0x000fca0000000f00 */
[----:B------:R-:W-:Y:S05]  /*02d0*/  @!P0 BRA `(.L_x_6) ;  /* 0xfffffffc00d08947 */ /* 0x000fea000383ffff */
[----:B------:R-:W-:Y:S05]  /*02e0*/  BSYNC.RECONVERGENT B0 ;  /* 0x0000000000007941 */ /* 0x000fea0003800200 */
.L_x_4:
[----:B------:R-:W-:Y:S01]  /*02f0*/  MOV R0, 0x0 ;  /* 0x0000000000007802 */ /* 0x000fe20000000f00 */
[----:B------:R0:W-:Y:S01]  /*0300*/  STL.64 [R1], R2 ;  /* 0x0000000201007387 */ /* 0x0001e20000100a00 */
[----:B------:R-:W1:Y:S02]  /*0310*/  LDCU.64 UR4, c[0x4][0x8] ;  /* 0x01000100ff0477ac */ /* 0x000e640008000a00 */
[----:B------:R0:W2:Y:S01]  /*0320*/  LDC.64 R8, c[0x4][R0] ;  /* 0x0100000000087b82 */ /* 0x0000a20000000a00 */
[----:B-1----:R-:W-:Y:S01]  /*0330*/  IMAD.U32 R4, RZ, RZ, UR4 ;  /* 0x00000004ff047e24 */ /* 0x002fe2000f8e00ff */
[----:B0-----:R-:W-:-:S07]  /*0340*/  MOV R5, UR5 ;  /* 0x0000000500057c02 */ /* 0x001fce0008000f00 */
[----:B------:R-:W-:-:S07]  /*0350*/  LEPC R20, `(.L_x_7) ;  /* 0x000000001014794e */ /* 0x000fce0000000000 */
[----:B--2---:R-:W-:Y:S05]  /*0360*/  CALL.ABS.NOINC R8 ;  /* 0x0000000008007343 */ /* 0x004fea0003c00000 */
.L_x_7:
[----:B------:R-:W-:Y:S05]  /*0370*/  EXIT ;  /* 0x000000000000794d */ /* 0x000fea0003800000 */
.L_x_5:
[----:B------:R-:W-:Y:S01]  /*0380*/  STG.E.64 desc[UR36][R4.64], R2 ;  /* 0x0000000204007986 */ /* 0x000fe2000c101b24 */
[----:B------:R-:W-:Y:S05]  /*0390*/  EXIT ;  /* 0x000000000000794d */ /* 0x000fea0003800000 */
.L_x_8:
        /* <DEDUP_REMOVED lines=14> */
.L_x_10:


//--------------------- .nv.global.init           --------------------------
	.section	.nv.global.init,"aw",@progbits
.nv.global.init:
	.type		$str$1,@object
	.size		$str$1,($str - $str$1)
$str$1:
        /*0000*/ 	.byte	0x4e, 0x6f, 0x20, 0x44, 0x61, 0x74, 0x61, 0x20, 0x74, 0x6f, 0x20, 0x44, 0x65, 0x6c, 0x65, 0x74
        /*0010*/ 	.byte	0x65, 0x21, 0x0a, 0x00
	.type		$str,@object
	.size		$str,(.L_0 - $str)
$str:
        /*0014*/ 	.byte	0x4e, 0x6f, 0x20, 0x4d, 0x6f, 0x72, 0x65, 0x20, 0x53, 0x70, 0x61, 0x63, 0x65, 0x20, 0x66, 0x6f
        /*0024*/ 	.byte	0x72, 0x20, 0x64, 0x61, 0x74, 0x61, 0x20, 0x2d, 0x20, 0x25, 0x6c, 0x69, 0x20, 0x21, 0x0a, 0x00
.L_0:


//--------------------- .nv.shared.reserved.0     --------------------------
	.section	.nv.shared.reserved.0,"aw",@nobits
	.weak		__nv_reservedSMEM_offset_0_alias
	.size		__nv_reservedSMEM_offset_0_alias, 0, 64
	.other		__nv_reservedSMEM_offset_0_alias,@"STO_CUDA_RESERVED_SHARED STV_DEFAULT"
__nv_reservedSMEM_offset_0_alias:
	.zero		0
	.zero		64


//--------------------- .nv.constant0._Z15parallel_deletePlS_ --------------------------
	.section	.nv.constant0._Z15parallel_deletePlS_,"a",@progbits
	.sectionflags	@""
	.align	4
.nv.constant0._Z15parallel_deletePlS_:
	.zero		912


//--------------------- .nv.constant0._Z15parallel_insertPlS_ --------------------------
	.section	.nv.constant0._Z15parallel_insertPlS_,"a",@progbits
	.sectionflags	@""
	.align	4
.nv.constant0._Z15parallel_insertPlS_:
	.zero		912


//--------------------- SYMBOLS --------------------------

	.type		.nv.reservedSmem.offset0,@object
	.size		.nv.reservedSmem.offset0,0x4
	.type		vprintf,@function
